	.headerflags	@"EF_CUDA_TEXMODE_UNIFIED EF_CUDA_64BIT_ADDRESS EF_CUDA_ACCELERATORS EF_CUDA_SM90 EF_CUDA_VIRTUAL_SM(EF_CUDA_SM90)"
	.elftype	@"ET_EXEC"


//--------------------- .nv.info                  --------------------------
	.section	.nv.info,"",@"SHT_CUDA_INFO"
	.align	4


	//----- nvinfo : EIATTR_REGCOUNT
	.align		4
        /*0000*/ 	.byte	0x04, 0x2f
        /*0002*/ 	.short	(.L_1 - .L_0)
	.align		4
.L_0:
        /*0004*/ 	.word	index@(triton_per_fused_add_div_hardtanh_mean_mul_40)
        /*0008*/ 	.word	0x00000016


	//----- nvinfo : EIATTR_MIN_STACK_SIZE
	.align		4
.L_1:
        /*000c*/ 	.byte	0x04, 0x12
        /*000e*/ 	.short	(.L_3 - .L_2)
	.align		4
.L_2:
        /*0010*/ 	.word	index@(triton_per_fused_add_div_hardtanh_mean_mul_40)
        /*0014*/ 	.word	0x00000000


	//----- nvinfo : EIATTR_FRAME_SIZE
	.align		4
.L_3:
        /*0018*/ 	.byte	0x04, 0x11
        /*001a*/ 	.short	(.L_5 - .L_4)
	.align		4
.L_4:
        /*001c*/ 	.word	index@(triton_per_fused_add_div_hardtanh_mean_mul_40)
        /*0020*/ 	.word	0x00000000


	//----- nvinfo : EIATTR_MIN_STACK_SIZE
	.align		4
.L_5:
        /*0024*/ 	.byte	0x04, 0x12
        /*0026*/ 	.short	(.L_7 - .L_6)
	.align		4
.L_6:
        /*0028*/ 	.word	index@(triton_per_fused_add_div_hardtanh_mean_mul_40)
        /*002c*/ 	.word	0x00000000
.L_7:


//--------------------- .nv.info.triton_per_fused_add_div_hardtanh_mean_mul_40 --------------------------
	.section	.nv.info.triton_per_fused_add_div_hardtanh_mean_mul_40,"",@"SHT_CUDA_INFO"
	.sectionflags	@""
	.align	4


	//----- nvinfo : EIATTR_CUDA_API_VERSION
	.align		4
        /*0000*/ 	.byte	0x04, 0x37
        /*0002*/ 	.short	(.L_9 - .L_8)
.L_8:
        /*0004*/ 	.word	0x0000007c


	//----- nvinfo : EIATTR_KPARAM_INFO
	.align		4
.L_9:
        /*0008*/ 	.byte	0x04, 0x17
        /*000a*/ 	.short	(.L_11 - .L_10)
.L_10:
        /*000c*/ 	.word	0x00000000
        /*0010*/ 	.short	0x0003
        /*0012*/ 	.short	0x0014
        /*0014*/ 	.byte	0x00, 0xf0, 0x11, 0x00


	//----- nvinfo : EIATTR_KPARAM_INFO
	.align		4
.L_11:
        /*0018*/ 	.byte	0x04, 0x17
        /*001a*/ 	.short	(.L_13 - .L_12)
.L_12:
        /*001c*/ 	.word	0x00000000
        /*0020*/ 	.short	0x0002
        /*0022*/ 	.short	0x0010
        /*0024*/ 	.byte	0x00, 0xf0, 0x11, 0x00


	//----- nvinfo : EIATTR_KPARAM_INFO
	.align		4
.L_13:
        /*0028*/ 	.byte	0x04, 0x17
        /*002a*/ 	.short	(.L_15 - .L_14)
.L_14:
        /*002c*/ 	.word	0x00000000
        /*0030*/ 	.short	0x0001
        /*0032*/ 	.short	0x0008
        /*0034*/ 	.byte	0x00, 0xf4, 0x21, 0x00


	//----- nvinfo : EIATTR_KPARAM_INFO
	.align		4
.L_15:
        /*0038*/ 	.byte	0x04, 0x17
        /*003a*/ 	.short	(.L_17 - .L_16)
.L_16:
        /*003c*/ 	.word	0x00000000
        /*0040*/ 	.short	0x0000
        /*0042*/ 	.short	0x0000
        /*0044*/ 	.byte	0x00, 0xf4, 0x21, 0x00


	//----- nvinfo : EIATTR_SPARSE_MMA_MASK
	.align		4
.L_17:
        /*0048*/ 	.byte	0x03, 0x50
        /*004a*/ 	.short	0x0000


	//----- nvinfo : EIATTR_MAXREG_COUNT
	.align		4
        /*004c*/ 	.byte	0x03, 0x1b
        /*004e*/ 	.short	0x00ff


	//----- nvinfo : EIATTR_COOP_GROUP_MASK_REGIDS
	.align		4
        /*0050*/ 	.byte	0x04, 0x29
        /*0052*/ 	.short	(.L_19 - .L_18)


	//   ....[0]....
.L_18:
        /*0054*/ 	.word	0xffffffff


	//   ....[1]....
        /*0058*/ 	.word	0xffffffff


	//   ....[2]....
        /*005c*/ 	.word	0xffffffff


	//   ....[3]....
        /*0060*/ 	.word	0xffffffff


	//   ....[4]....
        /*0064*/ 	.word	0xffffffff


	//   ....[5]....
        /*0068*/ 	.word	0xffffffff


	//   ....[6]....
        /*006c*/ 	.word	0xffffffff


	//   ....[7]....
        /*0070*/ 	.word	0xffffffff


	//   ....[8]....
        /*0074*/ 	.word	0xffffffff


	//   ....[9]....
        /*0078*/ 	.word	0xffffffff


	//----- nvinfo : EIATTR_COOP_GROUP_INSTR_OFFSETS
	.align		4
.L_19:
        /*007c*/ 	.byte	0x04, 0x28
        /*007e*/ 	.short	(.L_21 - .L_20)


	//   ....[0]....
.L_20:
        /*0080*/ 	.word	0x000003e0


	//   ....[1]....
        /*0084*/ 	.word	0x00000420


	//   ....[2]....
        /*0088*/ 	.word	0x00000440


	//   ....[3]....
        /*008c*/ 	.word	0x00000450


	//   ....[4]....
        /*0090*/ 	.word	0x00000470


	//   ....[5]....
        /*0094*/ 	.word	0x000004b0


	//   ....[6]....
        /*0098*/ 	.word	0x000004e0


	//   ....[7]....
        /*009c*/ 	.word	0x00000510


	//   ....[8]....
        /*00a0*/ 	.word	0x00000620


	//   ....[9]....
        /*00a4*/ 	.word	0x00000660


	//----- nvinfo : EIATTR_EXIT_INSTR_OFFSETS
	.align		4
.L_21:
        /*00a8*/ 	.byte	0x04, 0x1c
        /*00aa*/ 	.short	(.L_23 - .L_22)


	//   ....[0]....
.L_22:
        /*00ac*/ 	.word	0x00000780


	//   ....[1]....
        /*00b0*/ 	.word	0x000007b0


	//----- nvinfo : EIATTR_REQNTID
	.align		4
.L_23:
        /*00b4*/ 	.byte	0x04, 0x10
        /*00b6*/ 	.short	(.L_25 - .L_24)
.L_24:
        /*00b8*/ 	.word	0x00000080
        /*00bc*/ 	.word	0x00000001
        /*00c0*/ 	.word	0x00000001


	//----- nvinfo : EIATTR_CBANK_PARAM_SIZE
	.align		4
.L_25:
        /*00c4*/ 	.byte	0x03, 0x19
        /*00c6*/ 	.short	0x0018


	//----- nvinfo : EIATTR_PARAM_CBANK
	.align		4
        /*00c8*/ 	.byte	0x04, 0x0a
        /*00ca*/ 	.short	(.L_27 - .L_26)
	.align		4
.L_26:
        /*00cc*/ 	.word	index@(.nv.constant0.triton_per_fused_add_div_hardtanh_mean_mul_40)
        /*00d0*/ 	.short	0x0210
        /*00d2*/ 	.short	0x0018


	//----- nvinfo : EIATTR_SW_WAR
	.align		4
.L_27:
        /*00d4*/ 	.byte	0x04, 0x36
        /*00d6*/ 	.short	(.L_29 - .L_28)
.L_28:
        /*00d8*/ 	.word	0x00000008
.L_29:


//--------------------- .nv.callgraph             --------------------------
	.section	.nv.callgraph,"",@"SHT_CUDA_CALLGRAPH"
	.align	4
	.sectionentsize	8
	.align		4
        /*0000*/ 	.word	0x00000000
	.align		4
        /*0004*/ 	.word	0xffffffff
	.align		4
        /*0008*/ 	.word	0x00000000
	.align		4
        /*000c*/ 	.word	0xfffffffe
	.align		4
        /*0010*/ 	.word	0x00000000
	.align		4
        /*0014*/ 	.word	0xfffffffd
	.align		4
        /*0018*/ 	.word	0x00000000
	.align		4
        /*001c*/ 	.word	0xfffffffc


//--------------------- .text.triton_per_fused_add_div_hardtanh_mean_mul_40 --------------------------
	.section	.text.triton_per_fused_add_div_hardtanh_mean_mul_40,"ax",@progbits
	.sectionflags	@"SHF_BARRIERS=1"
	.align	128
        .global         triton_per_fused_add_div_hardtanh_mean_mul_40
        .type           triton_per_fused_add_div_hardtanh_mean_mul_40,@function
        .size           triton_per_fused_add_div_hardtanh_mean_mul_40,(.L_x_1 - triton_per_fused_add_div_hardtanh_mean_mul_40)
        .other          triton_per_fused_add_div_hardtanh_mean_mul_40,@"STO_CUDA_ENTRY STV_DEFAULT"
triton_per_fused_add_div_hardtanh_mean_mul_40:
.text.triton_per_fused_add_div_hardtanh_mean_mul_40:
[----:B------:R-:W0:Y:S02]  /*0000*/  LDC R1, c[0x0][0x28] ;  /* 0x00000a00ff017b82 */ /* 0x000e240000000800 */
[----:B------:R-:W1:Y:S01]  /*0010*/  S2R R0, SR_CTAID.X ;  /* 0x0000000000007919 */ /* 0x000e620000002500 */
[----:B------:R-:W2:Y:S01]  /*0020*/  LDC.64 R6, c[0x0][0x218] ;  /* 0x00008600ff067b82 */ /* 0x000ea20000000a00 */
[----:B------:R-:W-:Y:S01]  /*0030*/  ULDC.64 UR6, c[0x0][0x208] ;  /* 0x0000820000067ab9 */ /* 0x000fe20000000a00 */
[----:B------:R-:W3:Y:S01]  /*0040*/  S2R R3, SR_TID.X ;  /* 0x0000000000037919 */ /* 0x000ee20000002100 */
[----:B-1----:R-:W-:Y:S02]  /*0050*/  IMAD.SHL.U32 R0, R0, 0x20, RZ ;  /* 0x0000002000007824 */ /* 0x002fe400078e00ff */
[----:B---3--:R-:W-:Y:S01]  /*0060*/  IMAD.SHL.U32 R9, R3, 0x4, RZ ;  /* 0x0000000403097824 */ /* 0x008fe200078e00ff */
[----:B------:R-:W-:-:S04]  /*0070*/  SHF.R.U32.HI R10, RZ, 0x3, R3 ;  /* 0x00000003ff0a7819 */ /* 0x000fc80000011603 */
[----:B------:R-:W-:-:S04]  /*0080*/  LOP3.LUT R4, R0, 0x1c, R9, 0xf8, !PT ;  /* 0x0000001c00047812 */ /* 0x000fc800078ef809 */
[C---:B------:R-:W-:Y:S01]  /*0090*/  ISETP.GE.AND P0, PT, R4.reuse, 0x540, PT ;  /* 0x000005400400780c */ /* 0x040fe20003f06270 */
[----:B------:R-:W-:-:S05]  /*00a0*/  IMAD.HI R5, R4, 0x30c30c31, RZ ;  /* 0x30c30c3104057827 */ /* 0x000fca00078e02ff */
[----:B------:R-:W-:-:S04]  /*00b0*/  SHF.R.U32.HI R8, RZ, 0x1f, R5 ;  /* 0x0000001fff087819 */ /* 0x000fc80000011605 */
[----:B------:R-:W-:Y:S02]  /*00c0*/  LEA.HI.SX32 R11, R5, R8, 0x1a ;  /* 0x00000008050b7211 */ /* 0x000fe400078fd2ff */
[----:B------:R-:W-:-:S03]  /*00d0*/  SGXT.U32 R5, R10, 0x4 ;  /* 0x000000040a05781a */ /* 0x000fc60000000000 */
[----:B------:R-:W-:-:S04]  /*00e0*/  IMAD R8, R11, -0x150, R4 ;  /* 0xfffffeb00b087824 */ /* 0x000fc800078e0204 */
[----:B------:R-:W-:Y:S01]  /*00f0*/  IMAD R8, R5, 0x150, R8 ;  /* 0x0000015005087824 */ /* 0x000fe200078e0208 */
[----:B------:R-:W-:-:S03]  /*0100*/  CS2R R4, SRZ ;  /* 0x0000000000047805 */ /* 0x000fc6000001ff00 */
[----:B------:R-:W-:-:S04]  /*0110*/  IMAD R11, R11, 0x1500, R8 ;  /* 0x000015000b0b7824 */ /* 0x000fc800078e0208 */
[----:B--2---:R-:W-:Y:S01]  /*0120*/  IMAD.WIDE R10, R11, 0x4, R6 ;  /* 0x000000040b0a7825 */ /* 0x004fe200078e0206 */
[----:B------:R-:W-:-:S06]  /*0130*/  CS2R R6, SRZ ;  /* 0x0000000000067805 */ /* 0x000fcc000001ff00 */
[----:B------:R-:W2:Y:S01]  /*0140*/  @!P0 LDG.E.128 R4, desc[UR6][R10.64] ;  /* 0x000000060a048981 */ /* 0x000ea2000c1e1d00 */
[----:B------:R-:W1:Y:S01]  /*0150*/  S2UR UR5, SR_CgaCtaId ;  /* 0x00000000000579c3 */ /* 0x000e620000008800 */
[----:B------:R-:W-:Y:S02]  /*0160*/  UMOV UR4, 0x400 ;  /* 0x0000040000047882 */ /* 0x000fe40000000000 */
[----:B-1----:R-:W-:Y:S01]  /*0170*/  UPRMT UR4, UR5, 0x654, UR4 ;  /* 0x0000065405047896 */ /* 0x002fe20008000004 */
[----:B--2---:R-:W-:Y:S02]  /*0180*/  SEL R4, R4, RZ, !P0 ;  /* 0x000000ff04047207 */ /* 0x004fe40004000000 */
[----:B------:R-:W-:Y:S02]  /*0190*/  SEL R5, R5, RZ, !P0 ;  /* 0x000000ff05057207 */ /* 0x000fe40004000000 */
[----:B------:R-:W-:Y:S01]  /*01a0*/  SEL R6, R6, RZ, !P0 ;  /* 0x000000ff06067207 */ /* 0x000fe20004000000 */
[----:B------:R-:W-:Y:S01]  /*01b0*/  FADD R8, R4, 3 ;  /* 0x4040000004087421 */ /* 0x000fe20000000000 */
[----:B------:R-:W-:Y:S01]  /*01c0*/  SEL R7, R7, RZ, !P0 ;  /* 0x000000ff07077207 */ /* 0x000fe20004000000 */
[----:B------:R-:W-:-:S02]  /*01d0*/  FADD R12, R5, 3 ;  /* 0x40400000050c7421 */ /* 0x000fc40000000000 */
[----:B------:R-:W-:Y:S01]  /*01e0*/  FADD R13, R6, 3 ;  /* 0x40400000060d7421 */ /* 0x000fe20000000000 */
[----:B------:R-:W-:Y:S01]  /*01f0*/  FSETP.GTU.AND P1, PT, R8, RZ, PT ;  /* 0x000000ff0800720b */ /* 0x000fe20003f2c000 */
[----:B------:R-:W-:Y:S01]  /*0200*/  FADD R14, R7, 3 ;  /* 0x40400000070e7421 */ /* 0x000fe20000000000 */
[----:B------:R-:W-:Y:S02]  /*0210*/  FSETP.GTU.AND P3, PT, R12, RZ, PT ;  /* 0x000000ff0c00720b */ /* 0x000fe40003f6c000 */
[----:B------:R-:W-:Y:S02]  /*0220*/  FSEL R11, R8, RZ, P1 ;  /* 0x000000ff080b7208 */ /* 0x000fe40000800000 */
[----:B------:R-:W-:Y:S02]  /*0230*/  FSETP.GTU.AND P2, PT, R13, RZ, PT ;  /* 0x000000ff0d00720b */ /* 0x000fe40003f4c000 */
[----:B------:R-:W-:Y:S02]  /*0240*/  FSETP.GTU.AND P1, PT, R14, RZ, PT ;  /* 0x000000ff0e00720b */ /* 0x000fe40003f2c000 */
[----:B------:R-:W-:-:S02]  /*0250*/  FSETP.GEU.AND P5, PT, R11, 6, PT ;  /* 0x40c000000b00780b */ /* 0x000fc40003fae000 */
[----:B------:R-:W-:Y:S02]  /*0260*/  FSEL R12, R12, RZ, P3 ;  /* 0x000000ff0c0c7208 */ /* 0x000fe40001800000 */
[----:B------:R-:W-:Y:S02]  /*0270*/  FSEL R13, R13, RZ, P2 ;  /* 0x000000ff0d0d7208 */ /* 0x000fe40001000000 */
[----:B------:R-:W-:Y:S02]  /*0280*/  FSEL R14, R14, RZ, P1 ;  /* 0x000000ff0e0e7208 */ /* 0x000fe40000800000 */
[----:B------:R-:W-:Y:S02]  /*0290*/  FSETP.GEU.AND P1, PT, R12, 6, PT ;  /* 0x40c000000c00780b */ /* 0x000fe40003f2e000 */
[----:B------:R-:W-:Y:S02]  /*02a0*/  FSETP.GEU.AND P3, PT, R13, 6, PT ;  /* 0x40c000000d00780b */ /* 0x000fe40003f6e000 */
[----:B------:R-:W-:-:S02]  /*02b0*/  FSETP.GEU.AND P2, PT, R14, 6, PT ;  /* 0x40c000000e00780b */ /* 0x000fc40003f4e000 */
[C---:B------:R-:W-:Y:S02]  /*02c0*/  FSETP.NAN.AND P6, PT, R11.reuse, R11, PT ;  /* 0x0000000b0b00720b */ /* 0x040fe40003fc8000 */
[----:B------:R-:W-:Y:S02]  /*02d0*/  FSETP.NAN.AND P4, PT, R12, R12, PT ;  /* 0x0000000c0c00720b */ /* 0x000fe40003f88000 */
[----:B------:R-:W-:Y:S02]  /*02e0*/  @P5 FSEL R11, R11, 6, P6 ;  /* 0x40c000000b0b5808 */ /* 0x000fe40003000000 */
[----:B------:R-:W-:Y:S02]  /*02f0*/  FSETP.NAN.AND P5, PT, R13, R13, PT ;  /* 0x0000000d0d00720b */ /* 0x000fe40003fa8000 */
[----:B------:R-:W-:Y:S01]  /*0300*/  FSETP.NAN.AND P6, PT, R14, R14, PT ;  /* 0x0000000e0e00720b */ /* 0x000fe20003fc8000 */
[----:B------:R-:W-:Y:S01]  /*0310*/  FMUL R4, R4, R11 ;  /* 0x0000000b04047220 */ /* 0x000fe20000400000 */
[----:B------:R-:W-:-:S02]  /*0320*/  @P1 FSEL R12, R12, 6, P4 ;  /* 0x40c000000c0c1808 */ /* 0x000fc40002000000 */
[----:B------:R-:W-:Y:S01]  /*0330*/  @P3 FSEL R13, R13, 6, P5 ;  /* 0x40c000000d0d3808 */ /* 0x000fe20002800000 */
[----:B------:R-:W-:Y:S01]  /*0340*/  FMUL R4, R4, 0.16666667163372039795 ;  /* 0x3e2aaaab04047820 */ /* 0x000fe20000400000 */
[----:B------:R-:W-:Y:S01]  /*0350*/  @P2 FSEL R14, R14, 6, P6 ;  /* 0x40c000000e0e2808 */ /* 0x000fe20003000000 */
[----:B------:R-:W-:Y:S01]  /*0360*/  FMUL R5, R5, R12 ;  /* 0x0000000c05057220 */ /* 0x000fe20000400000 */
[----:B------:R-:W-:Y:S01]  /*0370*/  ISETP.GE.AND P1, PT, R3, 0x80, PT ;  /* 0x000000800300780c */ /* 0x000fe20003f26270 */
[----:B------:R-:W-:Y:S01]  /*0380*/  FMUL R6, R6, R13 ;  /* 0x0000000d06067220 */ /* 0x000fe20000400000 */
[----:B------:R-:W-:Y:S01]  /*0390*/  FSEL R4, R4, RZ, !P0 ;  /* 0x000000ff04047208 */ /* 0x000fe20004000000 */
[----:B------:R-:W-:Y:S01]  /*03a0*/  FMUL R7, R7, R14 ;  /* 0x0000000e07077220 */ /* 0x000fe20000400000 */
[----:B------:R-:W-:Y:S01]  /*03b0*/  FMUL R5, R5, 0.16666667163372039795 ;  /* 0x3e2aaaab05057820 */ /* 0x000fe20000400000 */
[----:B------:R-:W-:Y:S02]  /*03c0*/  FMUL R6, R6, 0.16666667163372039795 ;  /* 0x3e2aaaab06067820 */ /* 0x000fe40000400000 */
[----:B------:R-:W-:Y:S01]  /*03d0*/  FMUL R7, R7, 0.16666667163372039795 ;  /* 0x3e2aaaab07077820 */ /* 0x000fe20000400000 */
[----:B------:R-:W1:Y:S01]  /*03e0*/  SHFL.BFLY PT, R11, R4, 0x10, 0x1f ;  /* 0x0e001f00040b7f89 */ /* 0x000e6200000e0000 */
[----:B------:R-:W-:-:S02]  /*03f0*/  FSEL R5, R5, RZ, !P0 ;  /* 0x000000ff05057208 */ /* 0x000fc40004000000 */
[----:B------:R-:W-:Y:S02]  /*0400*/  FSEL R6, R6, RZ, !P0 ;  /* 0x000000ff06067208 */ /* 0x000fe40004000000 */
[----:B------:R-:W-:Y:S01]  /*0410*/  FSEL R7, R7, RZ, !P0 ;  /* 0x000000ff07077208 */ /* 0x000fe20004000000 */
[----:B------:R-:W2:Y:S01]  /*0420*/  SHFL.BFLY PT, R8, R5, 0x10, 0x1f ;  /* 0x0e001f0005087f89 */ /* 0x000ea200000e0000 */
[----:B------:R-:W-:-:S03]  /*0430*/  LOP3.LUT P0, RZ, R3, 0x18, RZ, 0xc0, !PT ;  /* 0x0000001803ff7812 */ /* 0x000fc6000780c0ff */
[----:B------:R-:W3:Y:S04]  /*0440*/  SHFL.BFLY PT, R15, R6, 0x10, 0x1f ;  /* 0x0e001f00060f7f89 */ /* 0x000ee800000e0000 */
[----:B------:R-:W4:Y:S01]  /*0450*/  SHFL.BFLY PT, R10, R7, 0x10, 0x1f ;  /* 0x0e001f00070a7f89 */ /* 0x000f2200000e0000 */
[----:B-1----:R-:W-:-:S05]  /*0460*/  FADD R11, R4, R11 ;  /* 0x0000000b040b7221 */ /* 0x002fca0000000000 */
[----:B------:R-:W1:Y:S01]  /*0470*/  SHFL.BFLY PT, R12, R11, 0x8, 0x1f ;  /* 0x0d001f000b0c7f89 */ /* 0x000e6200000e0000 */
[----:B--2---:R-:W-:Y:S01]  /*0480*/  FADD R13, R5, R8 ;  /* 0x00000008050d7221 */ /* 0x004fe20000000000 */
[----:B------:R-:W-:Y:S01]  /*0490*/  SHF.R.U32.HI R8, RZ, 0x5, R3 ;  /* 0x00000005ff087819 */ /* 0x000fe20000011603 */
[----:B---3--:R-:W-:-:S03]  /*04a0*/  FADD R15, R6, R15 ;  /* 0x0000000f060f7221 */ /* 0x008fc60000000000 */
[----:B------:R-:W2:Y:S01]  /*04b0*/  SHFL.BFLY PT, R14, R13, 0x8, 0x1f ;  /* 0x0d001f000d0e7f89 */ /* 0x000ea200000e0000 */
[----:B------:R-:W-:Y:S01]  /*04c0*/  SGXT.U32 R8, R8, 0x2 ;  /* 0x000000020808781a */ /* 0x000fe20000000000 */
[----:B----4-:R-:W-:Y:S02]  /*04d0*/  FADD R16, R7, R10 ;  /* 0x0000000a07107221 */ /* 0x010fe40000000000 */
[----:B------:R-:W3:Y:S01]  /*04e0*/  SHFL.BFLY PT, R4, R15, 0x8, 0x1f ;  /* 0x0d001f000f047f89 */ /* 0x000ee200000e0000 */
[----:B------:R-:W-:Y:S01]  /*04f0*/  LOP3.LUT R10, R9, 0x1c, RZ, 0xc0, !PT ;  /* 0x0000001c090a7812 */ /* 0x000fe200078ec0ff */
[----:B------:R-:W-:Y:S02]  /*0500*/  IMAD.SHL.U32 R6, R8, 0x4, RZ ;  /* 0x0000000408067824 */ /* 0x000fe400078e00ff */
[----:B------:R-:W4:Y:S02]  /*0510*/  SHFL.BFLY PT, R5, R16, 0x8, 0x1f ;  /* 0x0d001f0010057f89 */ /* 0x000f2400000e0000 */
[----:B------:R-:W-:-:S05]  /*0520*/  IMAD.SHL.U32 R17, R10, 0x10, RZ ;  /* 0x000000100a117824 */ /* 0x000fca00078e00ff */
[----:B------:R-:W-:Y:S01]  /*0530*/  LOP3.LUT R6, R17, R6, RZ, 0xfc, !PT ;  /* 0x0000000611067212 */ /* 0x000fe200078efcff */
[----:B-1----:R-:W-:-:S05]  /*0540*/  FADD R7, R11, R12 ;  /* 0x0000000c0b077221 */ /* 0x002fca0000000000 */
[----:B------:R-:W-:Y:S01]  /*0550*/  @!P0 STS [R6+UR4], R7 ;  /* 0x0000000706008988 */ /* 0x000fe20008000804 */
[----:B--2---:R-:W-:Y:S01]  /*0560*/  FADD R13, R13, R14 ;  /* 0x0000000e0d0d7221 */ /* 0x004fe20000000000 */
[----:B---3--:R-:W-:-:S04]  /*0570*/  FADD R15, R15, R4 ;  /* 0x000000040f0f7221 */ /* 0x008fc80000000000 */
[----:B------:R1:W-:Y:S01]  /*0580*/  @!P0 STS [R6+UR4+0x10], R13 ;  /* 0x0000100d06008988 */ /* 0x0003e20008000804 */
[----:B----4-:R-:W-:-:S03]  /*0590*/  FADD R19, R16, R5 ;  /* 0x0000000510137221 */ /* 0x010fc60000000000 */
[----:B------:R-:W-:Y:S04]  /*05a0*/  @!P0 STS [R6+UR4+0x20], R15 ;  /* 0x0000200f06008988 */ /* 0x000fe80008000804 */
[----:B------:R-:W-:Y:S01]  /*05b0*/  @!P0 STS [R6+UR4+0x30], R19 ;  /* 0x0000301306008988 */ /* 0x000fe20008000804 */
[----:B------:R-:W-:Y:S01]  /*05c0*/  BAR.SYNC.DEFER_BLOCKING 0x0 ;  /* 0x0000000000007b1d */ /* 0x000fe20000010000 */
[----:B------:R-:W-:Y:S01]  /*05d0*/  LOP3.LUT P0, RZ, R3, 0x3, RZ, 0xc0, !PT ;  /* 0x0000000303ff7812 */ /* 0x000fe2000780c0ff */
[----:B-1----:R-:W-:-:S03]  /*05e0*/  VIADD R13, R17, UR4 ;  /* 0x00000004110d7c36 */ /* 0x002fc60008000000 */
[C---:B------:R-:W-:Y:S01]  /*05f0*/  ISETP.LT.AND P0, PT, R3.reuse, 0x80, !P0 ;  /* 0x000000800300780c */ /* 0x040fe20004701270 */
[----:B------:R-:W-:Y:S01]  /*0600*/  IMAD R13, R10, -0xc, R13 ;  /* 0xfffffff40a0d7824 */ /* 0x000fe200078e020d */
[----:B------:R-:W1:Y:S04]  /*0610*/  @!P1 LDS R2, [R9+UR4] ;  /* 0x0000000409029984 */ /* 0x000e680008000800 */
[----:B-1----:R-:W1:Y:S02]  /*0620*/  SHFL.BFLY PT, R5, R2, 0x2, 0x1f ;  /* 0x0c401f0002057f89 */ /* 0x002e6400000e0000 */
[----:B-1----:R-:W-:Y:S01]  /*0630*/  FADD R11, R2, R5 ;  /* 0x00000005020b7221 */ /* 0x002fe20000000000 */
[----:B------:R-:W-:Y:S02]  /*0640*/  LOP3.LUT R2, R3, 0x1f, RZ, 0xc0, !PT ;  /* 0x0000001f03027812 */ /* 0x000fe400078ec0ff */
[----:B------:R-:W-:-:S02]  /*0650*/  LOP3.LUT R3, R0, 0x1f, R3, 0xf8, !PT ;  /* 0x0000001f00037812 */ /* 0x000fc400078ef803 */
[----:B------:R-:W1:Y:S01]  /*0660*/  SHFL.BFLY PT, R4, R11, 0x1, 0x1f ;  /* 0x0c201f000b047f89 */ /* 0x000e6200000e0000 */
[----:B------:R-:W-:Y:S01]  /*0670*/  LEA R14, R2, UR4, 0x2 ;  /* 0x00000004020e7c11 */ /* 0x000fe2000f8e10ff */
[----:B-1----:R-:W-:Y:S02]  /*0680*/  FADD R12, R11, R4 ;  /* 0x000000040b0c7221 */ /* 0x002fe40000000000 */
[----:B------:R-:W1:Y:S03]  /*0690*/  LDC.64 R10, c[0x0][0x210] ;  /* 0x00008400ff0a7b82 */ /* 0x000e660000000a00 */
[----:B------:R-:W-:Y:S05]  /*06a0*/  @P0 STS [R9+UR4], R12 ;  /* 0x0000000c09000988 */ /* 0x000fea0008000804 */
[----:B------:R-:W-:Y:S01]  /*06b0*/  BAR.SYNC.DEFER_BLOCKING 0x0 ;  /* 0x0000000000007b1d */ /* 0x000fe20000010000 */
[----:B------:R-:W-:-:S04]  /*06c0*/  ISETP.GE.AND P0, PT, R3, 0x540, PT ;  /* 0x000005400300780c */ /* 0x000fc80003f06270 */
[----:B------:R-:W-:Y:S01]  /*06d0*/  ISETP.EQ.AND P0, PT, R8, RZ, !P0 ;  /* 0x000000ff0800720c */ /* 0x000fe20004702270 */
[----:B-1----:R-:W-:Y:S01]  /*06e0*/  IMAD.WIDE R2, R3, 0x4, R10 ;  /* 0x0000000403027825 */ /* 0x002fe200078e020a */
[----:B------:R-:W-:Y:S04]  /*06f0*/  LDS R4, [R17+UR4] ;  /* 0x0000000411047984 */ /* 0x000fe80008000800 */
[----:B------:R-:W-:Y:S04]  /*0700*/  LDS R5, [R17+UR4+0x10] ;  /* 0x0000100411057984 */ /* 0x000fe80008000800 */
[----:B------:R-:W-:Y:S04]  /*0710*/  LDS R6, [R17+UR4+0x20] ;  /* 0x0000200411067984 */ /* 0x000fe80008000800 */
[----:B------:R-:W1:Y:S01]  /*0720*/  LDS R7, [R17+UR4+0x30] ;  /* 0x0000300411077984 */ /* 0x000e620008000800 */
[----:B------:R-:W-:Y:S06]  /*0730*/  BAR.SYNC.DEFER_BLOCKING 0x0 ;  /* 0x0000000000007b1d */ /* 0x000fec0000010000 */
[----:B-1----:R1:W-:Y:S02]  /*0740*/  STS.128 [R13], R4 ;  /* 0x000000040d007388 */ /* 0x0023e40000000c00 */
[----:B------:R-:W-:Y:S06]  /*0750*/  BAR.SYNC.DEFER_BLOCKING 0x0 ;  /* 0x0000000000007b1d */ /* 0x000fec0000010000 */
[----:B------:R-:W2:Y:S02]  /*0760*/  LDS R14, [R14] ;  /* 0x000000000e0e7984 */ /* 0x000ea40000000800 */
[----:B------:R-:W-:Y:S06]  /*0770*/  BAR.SYNC.DEFER_BLOCKING 0x0 ;  /* 0x0000000000007b1d */ /* 0x000fec0000010000 */
[----:B-1----:R-:W-:Y:S05]  /*0780*/  @!P0 EXIT ;  /* 0x000000000000894d */ /* 0x002fea0003800000 */
[----:B--2---:R-:W-:-:S05]  /*0790*/  FMUL R5, R14, 0.0625 ;  /* 0x3d8000000e057820 */ /* 0x004fca0000400000 */
[----:B------:R-:W-:Y:S01]  /*07a0*/  STG.E desc[UR6][R2.64], R5 ;  /* 0x0000000502007986 */ /* 0x000fe2000c101906 */
[----:B------:R-:W-:Y:S05]  /*07b0*/  EXIT ;  /* 0x000000000000794d */ /* 0x000fea0003800000 */
.L_x_0:
[----:B------:R-:W-:-:S00]  /*07c0*/  BRA `(.L_x_0) ;  /* 0xfffffffc00fc7947 */ /* 0x000fc0000383ffff */
[----:B------:R-:W-:-:S00]  /*07d0*/  NOP ;  /* 0x0000000000007918 */ /* 0x000fc00000000000 */
        /* <DEDUP_REMOVED lines=10> */
.L_x_1:


//--------------------- .nv.shared.triton_per_fused_add_div_hardtanh_mean_mul_40 --------------------------
	.section	.nv.shared.triton_per_fused_add_div_hardtanh_mean_mul_40,"aw",@nobits
	.sectionflags	@""
	.align	16
	.zero		1024


//--------------------- .nv.constant0.triton_per_fused_add_div_hardtanh_mean_mul_40 --------------------------
	.section	.nv.constant0.triton_per_fused_add_div_hardtanh_mean_mul_40,"a",@progbits
	.sectionflags	@""
	.align	4
.nv.constant0.triton_per_fused_add_div_hardtanh_mean_mul_40:
	.zero		552
